	.target	sm_100a

	.elftype	@"ET_EXEC"


//--------------------- .note.nv.tkinfo           --------------------------
	.section	.note.nv.tkinfo,"",@"SHT_NOTE"
	.sectionflags	@"SHF_NOTE_NV_TKINFO"
	.tkinfo
        /*0018*/ 	.word	0x00000081
        /*0030*/ 	.string	""
        /*0030*/ 	.string	"ptxas-blackwell"
        /*0030*/ 	.string	"Cuda compilation tools, release 12.9, V12.9.86"
        /*0030*/ 	.string	"Build cuda_12.9.r12.9/compiler.36037853_0"
        /*0030*/ 	.string	"-v  -suppress-debug-info  -lineinfo  -arch sm_100a "



//--------------------- .note.nv.cuver            --------------------------
	.section	.note.nv.cuver,"",@"SHT_NOTE"
	.sectionflags	@"SHF_NOTE_NV_CUVER"
        /*0018*/ 	.short	0x0001
        /*001a*/ 	.short	0x0064
        /*001c*/ 	.short	0x0001
        /*001e*/ 	.short	0x0000
        /*0020*/ 	.short	0x0001
        /*0022*/ 	.short	0x0000


//--------------------- .nv.info                  --------------------------
	.section	.nv.info,"",@"SHT_CUDA_INFO"
	.align	4


	//----- nvinfo : EIATTR_REGCOUNT
	.align		4
        /*0000*/ 	.byte	0x04, 0x2f
        /*0002*/ 	.short	(.L_4 - .L_3)
	.align		4
.L_3:
        /*0004*/ 	.word	index@(gluon_mma)
        /*0008*/ 	.word	0x000000a7


	//----- nvinfo : EIATTR_FRAME_SIZE
	.align		4
.L_4:
        /*000c*/ 	.byte	0x04, 0x11
        /*000e*/ 	.short	(.L_6 - .L_5)
	.align		4
.L_5:
        /*0010*/ 	.word	index@($__internal_2_$__cuda_sm10x_tcgen05_guardrail_trap_unallocated_columns_being_dealloced)
        /*0014*/ 	.word	0x00000000


	//----- nvinfo : EIATTR_FRAME_SIZE
	.align		4
.L_6:
        /*0018*/ 	.byte	0x04, 0x11
        /*001a*/ 	.short	(.L_8 - .L_7)
	.align		4
.L_7:
        /*001c*/ 	.word	index@($__internal_1_$__cuda_sm10x_tcgen05_guardrail_trap_phase_invalid_during_alloc)
        /*0020*/ 	.word	0x00000000


	//----- nvinfo : EIATTR_FRAME_SIZE
	.align		4
.L_8:
        /*0024*/ 	.byte	0x04, 0x11
        /*0026*/ 	.short	(.L_10 - .L_9)
	.align		4
.L_9:
        /*0028*/ 	.word	index@($__internal_0_$__cuda_sm10x_tcgen05_guardrail_trap_col_being_dealloced_not_returned_by_alloc)
        /*002c*/ 	.word	0x00000000


	//----- nvinfo : EIATTR_FRAME_SIZE
	.align		4
.L_10:
        /*0030*/ 	.byte	0x04, 0x11
        /*0032*/ 	.short	(.L_12 - .L_11)
	.align		4
.L_11:
        /*0034*/ 	.word	index@(gluon_mma)
        /*0038*/ 	.word	0x00000000


	//----- nvinfo : EIATTR_MIN_STACK_SIZE
	.align		4
.L_12:
        /*003c*/ 	.byte	0x04, 0x12
        /*003e*/ 	.short	(.L_14 - .L_13)
	.align		4
.L_13:
        /*0040*/ 	.word	index@(gluon_mma)
        /*0044*/ 	.word	0x00000000
.L_14:


//--------------------- .nv.info.gluon_mma        --------------------------
	.section	.nv.info.gluon_mma,"",@"SHT_CUDA_INFO"
	.sectionflags	@""
	.align	4


	//----- nvinfo : EIATTR_CUDA_API_VERSION
	.align		4
        /*0000*/ 	.byte	0x04, 0x37
        /*0002*/ 	.short	(.L_16 - .L_15)
.L_15:
        /*0004*/ 	.word	0x00000081


	//----- nvinfo : EIATTR_KPARAM_INFO
	.align		4
.L_16:
        /*0008*/ 	.byte	0x04, 0x17
        /*000a*/ 	.short	(.L_18 - .L_17)
.L_17:
        /*000c*/ 	.word	0x00000000
        /*0010*/ 	.short	0x0004
        /*0012*/ 	.short	0x0020
        /*0014*/ 	.byte	0x00, 0xf4, 0x21, 0x00


	//----- nvinfo : EIATTR_KPARAM_INFO
	.align		4
.L_18:
        /*0018*/ 	.byte	0x04, 0x17
        /*001a*/ 	.short	(.L_20 - .L_19)
.L_19:
        /*001c*/ 	.word	0x00000000
        /*0020*/ 	.short	0x0003
        /*0022*/ 	.short	0x0018
        /*0024*/ 	.byte	0x00, 0xf4, 0x21, 0x00


	//----- nvinfo : EIATTR_KPARAM_INFO
	.align		4
.L_20:
        /*0028*/ 	.byte	0x04, 0x17
        /*002a*/ 	.short	(.L_22 - .L_21)
.L_21:
        /*002c*/ 	.word	0x00000000
        /*0030*/ 	.short	0x0002
        /*0032*/ 	.short	0x0010
        /*0034*/ 	.byte	0x00, 0xf4, 0x21, 0x00


	//----- nvinfo : EIATTR_KPARAM_INFO
	.align		4
.L_22:
        /*0038*/ 	.byte	0x04, 0x17
        /*003a*/ 	.short	(.L_24 - .L_23)
.L_23:
        /*003c*/ 	.word	0x00000000
        /*0040*/ 	.short	0x0001
        /*0042*/ 	.short	0x0008
        /*0044*/ 	.byte	0x00, 0xf4, 0x21, 0x00


	//----- nvinfo : EIATTR_KPARAM_INFO
	.align		4
.L_24:
        /*0048*/ 	.byte	0x04, 0x17
        /*004a*/ 	.short	(.L_26 - .L_25)
.L_25:
        /*004c*/ 	.word	0x00000000
        /*0050*/ 	.short	0x0000
        /*0052*/ 	.short	0x0000
        /*0054*/ 	.byte	0x00, 0xf4, 0x21, 0x00


	//----- nvinfo : EIATTR_AT_ENTRY_FRAGMENTS
	.align		4
.L_26:
        /*0058*/ 	.byte	0x04, 0x4f
        /*005a*/ 	.short	(.L_28 - .L_27)


	//   ....[0]....
.L_27:
        /*005c*/ 	.word	0x00000004


	//----- nvinfo : EIATTR_RESERVED_SMEM_USED
	.align		4
.L_28:
        /*0060*/ 	.byte	0x01, 0x41
	.zero		2


	//----- nvinfo : EIATTR_SPARSE_MMA_MASK
	.align		4
        /*0064*/ 	.byte	0x03, 0x50
        /*0066*/ 	.short	0x0000


	//----- nvinfo : EIATTR_TCGEN05_1CTA_USED
	.align		4
        /*0068*/ 	.byte	0x01, 0x51
	.zero		2


	//----- nvinfo : EIATTR_MAXREG_COUNT
	.align		4
        /*006c*/ 	.byte	0x03, 0x1b
        /*006e*/ 	.short	0x00ff


	//----- nvinfo : EIATTR_NUM_BARRIERS
	.align		4
        /*0070*/ 	.byte	0x02, 0x4c
        /*0072*/ 	.byte	0x01
	.zero		1


	//----- nvinfo : EIATTR_INT_WARP_WIDE_INSTR_OFFSETS
	.align		4
        /*0074*/ 	.byte	0x04, 0x31
        /*0076*/ 	.short	(.L_30 - .L_29)


	//   ....[0]....
.L_29:
        /*0078*/ 	.word	0x000021d0


	//   ....[1]....
        /*007c*/ 	.word	0x00002210


	//   ....[2]....
        /*0080*/ 	.word	0x00002850


	//   ....[3]....
        /*0084*/ 	.word	0x00002860


	//   ....[4]....
        /*0088*/ 	.word	0x00003930


	//   ....[5]....
        /*008c*/ 	.word	0x00003980


	//----- nvinfo : EIATTR_COOP_GROUP_MASK_REGIDS
	.align		4
.L_30:
        /*0090*/ 	.byte	0x04, 0x29
        /*0092*/ 	.short	(.L_32 - .L_31)


	//   ....[0]....
.L_31:
        /*0094*/ 	.word	0xffffffff


	//   ....[1]....
        /*0098*/ 	.word	0xffffffff


	//   ....[2]....
        /*009c*/ 	.word	0xffffffff


	//   ....[3]....
        /*00a0*/ 	.word	0xffffffff


	//----- nvinfo : EIATTR_COOP_GROUP_INSTR_OFFSETS
	.align		4
.L_32:
        /*00a4*/ 	.byte	0x04, 0x28
        /*00a6*/ 	.short	(.L_34 - .L_33)


	//   ....[0]....
.L_33:
        /*00a8*/ 	.word	0x00000050


	//   ....[1]....
        /*00ac*/ 	.word	0x00000310


	//   ....[2]....
        /*00b0*/ 	.word	0x000037c0


	//   ....[3]....
        /*00b4*/ 	.word	0x00003a30


	//----- nvinfo : EIATTR_VRC_CTA_INIT_COUNT
	.align		4
.L_34:
        /*00b8*/ 	.byte	0x02, 0x4a
        /*00ba*/ 	.byte	0x80
	.zero		1


	//----- nvinfo : EIATTR_MBARRIER_INSTR_OFFSETS
	.align		4
        /*00bc*/ 	.byte	0x04, 0x39
        /*00be*/ 	.short	(.L_36 - .L_35)


	//   ....[0]....
.L_35:
        /*00c0*/ 	.word	0x00002600
        /*00c4*/ 	.word	0x000000ff
        /*00c8*/ 	.word	0x00008000
        /*00cc*/ 	.short	0x0100
        /*00ce*/ 	.byte	0x0c
	.zero		1


	//   ....[1]....
        /*00d0*/ 	.word	0x000028d0
        /*00d4*/ 	.word	0x000000ff
        /*00d8*/ 	.word	0x00008000
        /*00dc*/ 	.short	0x010a
        /*00de*/ 	.byte	0x0c
	.zero		1


	//   ....[2]....
        /*00e0*/ 	.word	0x00002a40
        /*00e4*/ 	.word	0x000000ff
        /*00e8*/ 	.word	0x00008000
        /*00ec*/ 	.short	0x0108
        /*00ee*/ 	.byte	0x0c
	.zero		1


	//   ....[3]....
        /*00f0*/ 	.word	0x00003a50
        /*00f4*/ 	.word	0x000000ff
        /*00f8*/ 	.word	0x00008000
        /*00fc*/ 	.short	0x010a
        /*00fe*/ 	.byte	0x0c
	.zero		1


	//----- nvinfo : EIATTR_NUM_MBARRIERS
	.align		4
.L_36:
        /*0100*/ 	.byte	0x03, 0x38
        /*0102*/ 	.short	0x0001


	//----- nvinfo : EIATTR_EXIT_INSTR_OFFSETS
	.align		4
        /*0104*/ 	.byte	0x04, 0x1c
        /*0106*/ 	.short	(.L_38 - .L_37)


	//   ....[0]....
.L_37:
        /*0108*/ 	.word	0x00003a40


	//----- nvinfo : EIATTR_REQNTID
	.align		4
.L_38:
        /*010c*/ 	.byte	0x04, 0x10
        /*010e*/ 	.short	(.L_40 - .L_39)
.L_39:
        /*0110*/ 	.word	0x00000080
        /*0114*/ 	.word	0x00000001
        /*0118*/ 	.word	0x00000001


	//----- nvinfo : EIATTR_CRS_STACK_SIZE
	.align		4
.L_40:
        /*011c*/ 	.byte	0x04, 0x1e
        /*011e*/ 	.short	(.L_42 - .L_41)
.L_41:
        /*0120*/ 	.word	0x00000000


	//----- nvinfo : EIATTR_CBANK_PARAM_SIZE
	.align		4
.L_42:
        /*0124*/ 	.byte	0x03, 0x19
        /*0126*/ 	.short	0x0028


	//----- nvinfo : EIATTR_PARAM_CBANK
	.align		4
        /*0128*/ 	.byte	0x04, 0x0a
        /*012a*/ 	.short	(.L_44 - .L_43)
	.align		4
.L_43:
        /*012c*/ 	.word	index@(.nv.constant0.gluon_mma)
        /*0130*/ 	.short	0x0380
        /*0132*/ 	.short	0x0028


	//----- nvinfo : EIATTR_SW_WAR
	.align		4
.L_44:
        /*0134*/ 	.byte	0x04, 0x36
        /*0136*/ 	.short	(.L_46 - .L_45)
.L_45:
        /*0138*/ 	.word	0x00000008
.L_46:


//--------------------- .nv.compat                --------------------------
	.section	.nv.compat,"",@"SHT_CUDA_COMPAT_INFO"
	.align	4
        /*0000*/ 	.byte	0x02, 0x02, 0x02, 0x00, 0x02, 0x05, 0x05, 0x00, 0x02, 0x03, 0x00, 0x00, 0x02, 0x06, 0x01, 0x00


//--------------------- .nv.callgraph             --------------------------
	.section	.nv.callgraph,"",@"SHT_CUDA_CALLGRAPH"
	.align	4
	.sectionentsize	8
	.align		4
        /*0000*/ 	.word	0x00000000
	.align		4
        /*0004*/ 	.word	0xffffffff
	.align		4
        /*0008*/ 	.word	0x00000000
	.align		4
        /*000c*/ 	.word	0xfffffffe
	.align		4
        /*0010*/ 	.word	0x00000000
	.align		4
        /*0014*/ 	.word	0xfffffffd
	.align		4
        /*0018*/ 	.word	0x00000000
	.align		4
        /*001c*/ 	.word	0xfffffffc


//--------------------- .text.gluon_mma           --------------------------
	.section	.text.gluon_mma,"ax",@progbits
	.align	128
        .global         gluon_mma
        .type           gluon_mma,@function
        .size           gluon_mma,(.L_x_15 - gluon_mma)
        .other          gluon_mma,@"STO_CUDA_ENTRY STV_DEFAULT"
gluon_mma:
.text.gluon_mma:
[----:B------:R-:W0:Y:S01]  /*0000*/  LDC R1, c[0x0][0x37c] ;  /* 0x0000df00ff017b82 */ /* 0x000e220000000800 */
[----:B------:R-:W1:Y:S02]  /*0010*/  S2R R134, SR_TID.X ;  /* 0x0000000000867919 */ /* 0x000e640000002100 */
[----:B-1----:R-:W-:-:S13]  /*0020*/  ISETP.GE.U32.AND P1, PT, R134, 0x20, PT ;  /* 0x000000208600780c */ /* 0x002fda0003f26070 */
[----:B------:R-:W-:Y:S05]  /*0030*/  @P1 BRA `(.L_x_0) ;  /* 0x0000000000b81947 */ /* 0x000fea0003800000 */
[----:B------:R-:W1:Y:S01]  /*0040*/  S2UR UR6, SR_CgaCtaId ;  /* 0x00000000000679c3 */ /* 0x000e620000008800 */
[----:B------:R-:W-:Y:S01]  /*0050*/  NOP ;  /* 0x0000000000007918 */ /* 0x000fe20000000000 */
[----:B------:R-:W-:Y:S02]  /*0060*/  UMOV UR4, 0x40 ;  /* 0x0000004000047882 */ /* 0x000fe40000000000 */
[----:B-1----:R-:W-:-:S09]  /*0070*/  ULEA UR4, UR6, UR4, 0x18 ;  /* 0x0000000406047291 */ /* 0x002fd2000f8ec0ff */
[----:B------:R-:W1:Y:S01]  /*0080*/  LDS.U8 R0, [UR4] ;  /* 0x00000004ff007984 */ /* 0x000e620008000000 */
[----:B------:R-:W-:Y:S02]  /*0090*/  UMOV UR4, 0x400 ;  /* 0x0000040000047882 */ /* 0x000fe40000000000 */
[----:B------:R-:W-:Y:S01]  /*00a0*/  ULEA UR4, UR6, UR4, 0x18 ;  /* 0x0000000406047291 */ /* 0x000fe2000f8ec0ff */
[----:B-1----:R-:W-:-:S13]  /*00b0*/  ISETP.NE.AND P0, PT, R0, RZ, PT ;  /* 0x000000ff0000720c */ /* 0x002fda0003f05270 */
[----:B------:R-:W-:Y:S05]  /*00c0*/  @P0 BRA `(.L_x_1) ;  /* 0x00000000007c0947 */ /* 0x000fea0003800000 */
[----:B------:R-:W-:-:S13]  /*00d0*/  ELECT P0, URZ, PT ;  /* 0x0000000000ff782f */ /* 0x000fda0003800000 */
[----:B------:R-:W-:Y:S05]  /*00e0*/  @!P0 BRA `(.L_x_2) ;  /* 0x0000000000848947 */ /* 0x000fea0003800000 */
[----:B------:R-:W-:Y:S01]  /*00f0*/  UMOV UR5, 0x4 ;  /* 0x0000000400057882 */ /* 0x000fe20000000000 */
[----:B------:R-:W-:Y:S02]  /*0100*/  IMAD.MOV.U32 R4, RZ, RZ, 0x1 ;  /* 0x00000001ff047424 */ /* 0x000fe400078e00ff */
[----:B------:R-:W-:Y:S02]  /*0110*/  IMAD.MOV.U32 R5, RZ, RZ, 0xf ;  /* 0x0000000fff057424 */ /* 0x000fe400078e00ff */
[----:B------:R-:W-:Y:S04]  /*0120*/  DEPBAR.LE SB1, 0x36 ;  /* 0x00009d800000791a */ /* 0x000fe80000000000 */
[----:B------:R-:W1:Y:S02]  /*0130*/  UTCATOMSWS.FIND_AND_SET.ALIGN UP0, UR5, UR5 ;  /* 0x00000005000575e3 */ /* 0x000e640008000800 */
[----:B-1----:R-:W-:-:S04]  /*0140*/  PLOP3.LUT P0, PT, PT, PT, UP0, 0x80, 0x8 ;  /* 0x000000000008781c */ /* 0x002fc80003f0f008 */
[----:B------:R-:W-:-:S04]  /*0150*/  SEL R0, RZ, 0xffffffff, !P0 ;  /* 0xffffffffff007807 */ /* 0x000fc80004000000 */
[----:B------:R-:W-:Y:S01]  /*0160*/  ISETP.NE.AND P0, PT, R0, RZ, PT ;  /* 0x000000ff0000720c */ /* 0x000fe20003f05270 */
[----:B------:R-:W-:-:S12]  /*0170*/  IMAD.U32 R0, RZ, RZ, UR5 ;  /* 0x00000005ff007e24 */ /* 0x000fd8000f8e00ff */
[----:B------:R-:W-:Y:S05]  /*0180*/  @P0 BRA `(.L_x_3) ;  /* 0x0000000000240947 */ /* 0x000fea0003800000 */
.L_x_4:
[----:B------:R-:W-:Y:S05]  /*0190*/  NANOSLEEP 0x64 ;  /* 0x000000640000795d */ /* 0x000fea0003800000 */
[----:B------:R-:W-:-:S05]  /*01a0*/  UMOV UR5, 0x4 ;  /* 0x0000000400057882 */ /* 0x000fca0000000000 */
[----:B------:R-:W-:Y:S04]  /*01b0*/  DEPBAR.LE SB1, 0x36 ;  /* 0x00009d800000791a */ /* 0x000fe80000000000 */
[----:B------:R-:W1:Y:S02]  /*01c0*/  UTCATOMSWS.FIND_AND_SET.ALIGN UP0, UR5, UR5 ;  /* 0x00000005000575e3 */ /* 0x000e640008000800 */
[----:B-1----:R-:W-:-:S04]  /*01d0*/  PLOP3.LUT P0, PT, PT, PT, UP0, 0x80, 0x8 ;  /* 0x000000000008781c */ /* 0x002fc80003f0f008 */
[----:B------:R-:W-:-:S04]  /*01e0*/  SEL R0, RZ, 0xffffffff, !P0 ;  /* 0xffffffffff007807 */ /* 0x000fc80004000000 */
[----:B------:R-:W-:Y:S01]  /*01f0*/  ISETP.NE.AND P0, PT, R0, RZ, PT ;  /* 0x000000ff0000720c */ /* 0x000fe20003f05270 */
[----:B------:R-:W-:-:S12]  /*0200*/  IMAD.U32 R0, RZ, RZ, UR5 ;  /* 0x00000005ff007e24 */ /* 0x000fd8000f8e00ff */
[----:B------:R-:W-:Y:S05]  /*0210*/  @!P0 BRA `(.L_x_4) ;  /* 0xfffffffc00dc8947 */ /* 0x000fea000383ffff */
.L_x_3:
[C---:B------:R-:W-:Y:S01]  /*0220*/  VIADD R3, R0.reuse, 0x10 ;  /* 0x0000001000037836 */ /* 0x040fe20000000000 */
[----:B------:R-:W-:Y:S01]  /*0230*/  UMOV UR5, 0x50 ;  /* 0x0000005000057882 */ /* 0x000fe20000000000 */
[----:B------:R-:W-:Y:S01]  /*0240*/  SHF.L.U32 R2, R5, R0, RZ ;  /* 0x0000000005027219 */ /* 0x000fe200000006ff */
[----:B------:R-:W-:Y:S01]  /*0250*/  ULEA UR5, UR6, UR5, 0x18 ;  /* 0x0000000506057291 */ /* 0x000fe2000f8ec0ff */
[----:B------:R-:W-:Y:S01]  /*0260*/  IMAD.SHL.U32 R0, R0, 0x20, RZ ;  /* 0x0000002000007824 */ /* 0x000fe200078e00ff */
[----:B------:R-:W-:-:S04]  /*0270*/  SHF.L.U32 R3, R4, R3, RZ ;  /* 0x0000000304037219 */ /* 0x000fc800000006ff */
[----:B------:R-:W-:-:S05]  /*0280*/  LOP3.LUT R2, R3, R2, RZ, 0xfc, !PT ;  /* 0x0000000203027212 */ /* 0x000fca00078efcff */
[----:B------:R1:W-:Y:S04]  /*0290*/  ATOMS.OR RZ, [UR5], R2 ;  /* 0x00000002ffff798c */ /* 0x0003e8000b000005 */
[----:B------:R1:W-:Y:S01]  /*02a0*/  STS [UR4], R0 ;  /* 0x00000000ff007988 */ /* 0x0003e20008000804 */
[----:B------:R-:W-:Y:S05]  /*02b0*/  BRA `(.L_x_2) ;  /* 0x0000000000107947 */ /* 0x000fea0003800000 */
.L_x_1:
[----:B------:R-:W-:Y:S01]  /*02c0*/  IMAD.MOV.U32 R0, RZ, RZ, -0x1 ;  /* 0xffffffffff007424 */ /* 0x000fe200078e00ff */
[----:B------:R-:W-:-:S04]  /*02d0*/  MOV R2, 0x300 ;  /* 0x0000030000027802 */ /* 0x000fc80000000f00 */
[----:B------:R1:W-:Y:S03]  /*02e0*/  STS [UR4], R0 ;  /* 0x00000000ff007988 */ /* 0x0003e60008000804 */
[----:B01----:R-:W-:Y:S05]  /*02f0*/  CALL.REL.NOINC `($__internal_1_$__cuda_sm10x_tcgen05_guardrail_trap_phase_invalid_during_alloc) ;  /* 0x0000003400ec7944 */ /* 0x003fea0003c00000 */
.L_x_2:
[----:B------:R-:W-:Y:S05]  /*0300*/  WARPSYNC.ALL ;  /* 0x0000000000007948 */ /* 0x000fea0003800000 */
[----:B------:R-:W-:Y:S01]  /*0310*/  NOP ;  /* 0x0000000000007918 */ /* 0x000fe20000000000 */
.L_x_0:
[----:B------:R-:W2:Y:S08]  /*0320*/  S2UR UR11, SR_CgaCtaId ;  /* 0x00000000000b79c3 */ /* 0x000eb00000008800 */
[----:B------:R-:W-:Y:S01]  /*0330*/  BAR.SYNC.DEFER_BLOCKING 0x0 ;  /* 0x0000000000007b1d */ /* 0x000fe20000010000 */
[C---:B-1----:R-:W-:Y:S02]  /*0340*/  LOP3.LUT R0, R134.reuse, 0x60, RZ, 0xc0, !PT ;  /* 0x0000006086007812 */ /* 0x042fe400078ec0ff */
[----:B------:R-:W-:-:S03]  /*0350*/  LOP3.LUT R4, R134, 0x1f, RZ, 0xc0, !PT ;  /* 0x0000001f86047812 */ /* 0x000fc600078ec0ff */
[----:B------:R-:W1:Y:S01]  /*0360*/  LDCU.128 UR16, c[0x0][0x380] ;  /* 0x00007000ff1077ac */ /* 0x000e620008000c00 */
[----:B------:R-:W-:Y:S01]  /*0370*/  IMAD.SHL.U32 R135, R0, 0x4, RZ ;  /* 0x0000000400877824 */ /* 0x000fe200078e00ff */
[----:B------:R-:W-:Y:S01]  /*0380*/  UMOV UR4, 0x400 ;  /* 0x0000040000047882 */ /* 0x000fe20000000000 */
[----:B------:R-:W3:Y:S01]  /*0390*/  LDCU.64 UR20, c[0x0][0x358] ;  /* 0x00006b00ff1477ac */ /* 0x000ee20008000a00 */
[----:B--2---:R-:W-:Y:S02]  /*03a0*/  ULEA UR12, UR11, UR4, 0x18 ;  /* 0x000000040b0c7291 */ /* 0x004fe4000f8ec0ff */
[----:B-1----:R-:W-:-:S04]  /*03b0*/  IADD3 R8, P0, P2, R4, UR16, R135 ;  /* 0x0000001004087c10 */ /* 0x002fc8000fa1e087 */
[----:B------:R-:W-:-:S03]  /*03c0*/  IADD3.X R9, PT, PT, RZ, UR17, RZ, P0, P2 ;  /* 0x00000011ff097c10 */ /* 0x000fc600087e44ff */
[----:B------:R-:W1:Y:S01]  /*03d0*/  LDS R113, [UR12] ;  /* 0x0000000cff717984 */ /* 0x000e620008000800 */
[----:B------:R-:W-:Y:S06]  /*03e0*/  BAR.SYNC.DEFER_BLOCKING 0x0 ;  /* 0x0000000000007b1d */ /* 0x000fec0000010000 */
[----:B---3--:R-:W-:Y:S05]  /*03f0*/  @P1 BRA `(.L_x_5) ;  /* 0x0000000000181947 */ /* 0x008fea0003800000 */
[----:B------:R-:W-:Y:S01]  /*0400*/  ELECT P0, URZ, PT ;  /* 0x0000000000ff782f */ /* 0x000fe20003800000 */
[----:B------:R-:W-:Y:S01]  /*0410*/  IMAD.MOV.U32 R2, RZ, RZ, 0x1 ;  /* 0x00000001ff027424 */ /* 0x000fe200078e00ff */
[----:B------:R-:W-:Y:S01]  /*0420*/  UMOV UR4, 0x40 ;  /* 0x0000004000047882 */ /* 0x000fe20000000000 */
[----:B------:R-:W-:Y:S01]  /*0430*/  UVIRTCOUNT.DEALLOC.SMPOOL 0x80 ;  /* 0x000000800000784c */ /* 0x000fe20000000000 */
[----:B------:R-:W-:-:S09]  /*0440*/  ULEA UR4, UR11, UR4, 0x18 ;  /* 0x000000040b047291 */ /* 0x000fd2000f8ec0ff */
[----:B------:R2:W-:Y:S03]  /*0450*/  @P0 STS.U8 [UR4], R2 ;  /* 0x00000002ff000988 */ /* 0x0005e60008000004 */
.L_x_5:
[----:B------:R-:W3:Y:S04]  /*0460*/  LDG.E.U8 R98, desc[UR20][R8.64] ;  /* 0x0000001408627981 */ /* 0x000ee8000c1e1100 */
[----:B------:R-:W4:Y:S04]  /*0470*/  LDG.E.U8 R100, desc[UR20][R8.64+0x40] ;  /* 0x0000401408647981 */ /* 0x000f28000c1e1100 */
[----:B------:R-:W5:Y:S04]  /*0480*/  LDG.E.U8 R102, desc[UR20][R8.64+0x200] ;  /* 0x0002001408667981 */ /* 0x000f68000c1e1100 */
[----:B--2---:R-:W2:Y:S04]  /*0490*/  LDG.E.U8 R104, desc[UR20][R8.64+0x240] ;  /* 0x0002401408687981 */ /* 0x004ea8000c1e1100 */
[----:B------:R-:W2:Y:S04]  /*04a0*/  LDG.E.U8 R106, desc[UR20][R8.64+0x400] ;  /* 0x00040014086a7981 */ /* 0x000ea8000c1e1100 */
        /* <DEDUP_REMOVED lines=44> */
[----:B------:R-:W2:Y:S01]  /*0770*/  LDG.E.U8 R91, desc[UR20][R8.64+0x2640] ;  /* 0x00264014085b7981 */ /* 0x000ea2000c1e1100 */
[----:B------:R-:W-:Y:S01]  /*0780*/  IMAD.SHL.U32 R2, R134, 0x4, RZ ;  /* 0x0000000486027824 */ /* 0x000fe200078e00ff */
[----:B------:R-:W-:-:S02]  /*0790*/  IADD3 R6, P3, P4, R4, UR18, R135 ;  /* 0x0000001204067c10 */ /* 0x000fc4000fc7e087 */
[----:B------:R-:W-:Y:S01]  /*07a0*/  LOP3.LUT R13, R135, 0x1f, R134, 0xf8, !PT ;  /* 0x0000001f870d7812 */ /* 0x000fe200078ef886 */
[----:B------:R-:W2:Y:S01]  /*07b0*/  LDG.E.U8 R76, desc[UR20][R8.64+0x3200] ;  /* 0x00320014084c7981 */ /* 0x000ea2000c1e1100 */
[----:B------:R-:W-:Y:S02]  /*07c0*/  LOP3.LUT R5, R2, 0x180, RZ, 0xc0, !PT ;  /* 0x0000018002057812 */ /* 0x000fe400078ec0ff */
[----:B------:R-:W-:Y:S01]  /*07d0*/  SHF.R.U32.HI R2, RZ, 0x1, R0 ;  /* 0x00000001ff027819 */ /* 0x000fe20000011600 */
[----:B------:R-:W2:Y:S01]  /*07e0*/  LDG.E.U8 R78, desc[UR20][R8.64+0x3240] ;  /* 0x00324014084e7981 */ /* 0x000ea2000c1e1100 */
[C-C-:B------:R-:W-:Y:S02]  /*07f0*/  IADD3 R16, P0, P2, R4.reuse, UR16, R5.reuse ;  /* 0x0000001004107c10 */ /* 0x140fe4000fa1e005 */
[----:B------:R-:W-:Y:S01]  /*0800*/  IADD3 R4, P5, P6, R4, UR18, R5 ;  /* 0x0000001204047c10 */ /* 0x000fe2000febe005 */
[----:B------:R-:W2:Y:S01]  /*0810*/  LDG.E.U8 R80, desc[UR20][R8.64+0x3400] ;  /* 0x0034001408507981 */ /* 0x000ea2000c1e1100 */
[----:B------:R-:W-:-:S02]  /*0820*/  IADD3.X R17, PT, PT, RZ, UR17, RZ, P0, P2 ;  /* 0x00000011ff117c10 */ /* 0x000fc400087e44ff */
[----:B------:R-:W-:Y:S01]  /*0830*/  LOP3.LUT R13, R13, R2, RZ, 0x3c, !PT ;  /* 0x000000020d0d7212 */ /* 0x000fe200078e3cff */
[----:B------:R-:W2:Y:S01]  /*0840*/  LDG.E.U8 R82, desc[UR20][R8.64+0x3440] ;  /* 0x0034401408527981 */ /* 0x000ea2000c1e1100 */
[----:B------:R-:W-:Y:S02]  /*0850*/  IADD3.X R7, PT, PT, RZ, UR19, RZ, P3, P4 ;  /* 0x00000013ff077c10 */ /* 0x000fe40009fe84ff */
[----:B------:R-:W-:Y:S01]  /*0860*/  IADD3.X R5, PT, PT, RZ, UR19, RZ, P5, P6 ;  /* 0x00000013ff057c10 */ /* 0x000fe2000afec4ff */
        /* <DEDUP_REMOVED lines=73> */
[----:B------:R1:W2:Y:S04]  /*0d00*/  LDG.E.U8 R77, desc[UR20][R8.64+0x3c20] ;  /* 0x003c2014084d7981 */ /* 0x0002a8000c1e1100 */
[----:B---3--:R3:W-:Y:S04]  /*0d10*/  STS.U8 [R13+UR12], R98 ;  /* 0x000000620d007988 */ /* 0x0087e8000800000c */
[----:B----4-:R4:W-:Y:S04]  /*0d20*/  STS.U8 [R13+UR12+0x40], R100 ;  /* 0x000040640d007988 */ /* 0x0109e8000800000c */
[----:B-----5:R5:W-:Y:S04]  /*0d30*/  STS.U8 [R13+UR12+0x240], R102 ;  /* 0x000240660d007988 */ /* 0x020be8000800000c */
[----:B--2---:R2:W-:Y:S04]  /*0d40*/  STS.U8 [R13+UR12+0x200], R104 ;  /* 0x000200680d007988 */ /* 0x0045e8000800000c */
[----:B------:R0:W-:Y:S04]  /*0d50*/  STS.U8 [R13+UR12+0x400], R106 ;  /* 0x0004006a0d007988 */ /* 0x0001e8000800000c */
        /* <DEDUP_REMOVED lines=45> */
[----:B------:R-:W2:Y:S04]  /*1030*/  LDG.E.U8 R157, desc[UR20][R4.64+0x3e40] ;  /* 0x003e4014049d7981 */ /* 0x000ea8000c1e1100 */
[----:B---3--:R-:W3:Y:S04]  /*1040*/  LDG.E.U8 R98, desc[UR20][R6.64] ;  /* 0x0000001406627981 */ /* 0x008ee8000c1e1100 */
[----:B----4-:R-:W4:Y:S04]  /*1050*/  LDG.E.U8 R100, desc[UR20][R6.64+0x40] ;  /* 0x0000401406647981 */ /* 0x010f28000c1e1100 */
[----:B-----5:R-:W5:Y:S04]  /*1060*/  LDG.E.U8 R102, desc[UR20][R6.64+0x200] ;  /* 0x0002001406667981 */ /* 0x020f68000c1e1100 */
[----:B--2---:R-:W2:Y:S04]  /*1070*/  LDG.E.U8 R104, desc[UR20][R6.64+0x240] ;  /* 0x0002401406687981 */ /* 0x004ea8000c1e1100 */
[----:B0-----:R-:W2:Y:S04]  /*1080*/  LDG.E.U8 R106, desc[UR20][R6.64+0x400] ;  /* 0x00040014066a7981 */ /* 0x001ea8000c1e1100 */
        /* <DEDUP_REMOVED lines=66> */
[----:B-1----:R-:W-:-:S03]  /*14b0*/  LOP3.LUT R8, R13, 0x20, RZ, 0x3c, !PT ;  /* 0x000000200d087812 */ /* 0x002fc600078e3cff */
[----:B------:R-:W-:Y:S04]  /*14c0*/  STS.U8 [R13+UR12+0x3240], R76 ;  /* 0x0032404c0d007988 */ /* 0x000fe8000800000c */
        /* <DEDUP_REMOVED lines=11> */
[----:B------:R0:W-:Y:S04]  /*1580*/  STS.U8 [R13+UR12+0x3e40], R3 ;  /* 0x003e40030d007988 */ /* 0x0001e8000800000c */
[----:B------:R-:W-:Y:S04]  /*1590*/  STS.U8 [R13+UR12+0x3e00], R10 ;  /* 0x003e000a0d007988 */ /* 0x000fe8000800000c */
[----:B------:R1:W-:Y:S04]  /*15a0*/  STS.U8 [R8+UR12+0x3e40], R11 ;  /* 0x003e400b08007988 */ /* 0x0003e8000800000c */
[----:B------:R-:W-:Y:S04]  /*15b0*/  STS.U8 [R8+UR12+0x3e00], R14 ;  /* 0x003e000e08007988 */ /* 0x000fe8000800000c */
[----:B------:R-:W-:Y:S04]  /*15c0*/  STS.U8 [R8+UR12+0x3c40], R15 ;  /* 0x003c400f08007988 */ /* 0x000fe8000800000c */
[----:B------:R-:W-:Y:S04]  /*15d0*/  STS.U8 [R8+UR12], R16 ;  /* 0x0000001008007988 */ /* 0x000fe8000800000c */
        /* <DEDUP_REMOVED lines=61> */
[----:B---3--:R-:W-:Y:S04]  /*19b0*/  STS.U8 [R13+UR12+0x4000], R98 ;  /* 0x004000620d007988 */ /* 0x008fe8000800000c */
[----:B----4-:R-:W-:Y:S04]  /*19c0*/  STS.U8 [R13+UR12+0x4040], R100 ;  /* 0x004040640d007988 */ /* 0x010fe8000800000c */
[----:B-----5:R-:W-:Y:S04]  /*19d0*/  STS.U8 [R13+UR12+0x4240], R102 ;  /* 0x004240660d007988 */ /* 0x020fe8000800000c */
[----:B--2---:R-:W-:Y:S04]  /*19e0*/  STS.U8 [R13+UR12+0x4200], R104 ;  /* 0x004200680d007988 */ /* 0x004fe8000800000c */
        /* <DEDUP_REMOVED lines=67> */
[----:B0-----:R-:W5:Y:S04]  /*1e20*/  LDG.E.U8 R3, desc[UR20][R6.64+0x820] ;  /* 0x0008201406037981 */ /* 0x001f68000c1e1100 */
[----:B-1----:R-:W5:Y:S04]  /*1e30*/  LDG.E.U8 R11, desc[UR20][R6.64+0x860] ;  /* 0x00086014060b7981 */ /* 0x002f68000c1e1100 */
[----:B--2---:R-:W2:Y:S04]  /*1e40*/  LDG.E.U8 R13, desc[UR20][R6.64+0xa20] ;  /* 0x000a2014060d7981 */ /* 0x004ea8000c1e1100 */
[----:B---3--:R-:W3:Y:S04]  /*1e50*/  LDG.E.U8 R9, desc[UR20][R6.64+0xa60] ;  /* 0x000a601406097981 */ /* 0x008ee8000c1e1100 */
[----:B------:R-:W3:Y:S04]  /*1e60*/  LDG.E.U8 R15, desc[UR20][R6.64+0xc20] ;  /* 0x000c2014060f7981 */ /* 0x000ee8000c1e1100 */
        /* <DEDUP_REMOVED lines=31> */
[----:B----4-:R-:W4:Y:S04]  /*2060*/  LDG.E.U8 R79, desc[UR20][R6.64+0x2c20] ;  /* 0x002c2014064f7981 */ /* 0x010f28000c1e1100 */
[----:B-----5:R-:W5:Y:S04]  /*2070*/  LDG.E.U8 R81, desc[UR20][R6.64+0x2c60] ;  /* 0x002c601406517981 */ /* 0x020f68000c1e1100 */
[----:B------:R-:W5:Y:S04]  /*2080*/  LDG.E.U8 R83, desc[UR20][R6.64+0x2e20] ;  /* 0x002e201406537981 */ /* 0x000f68000c1e1100 */
        /* <DEDUP_REMOVED lines=16> */
[----:B------:R-:W5:Y:S01]  /*2190*/  LDG.E.U8 R119, desc[UR20][R4.64+0x3e60] ;  /* 0x003e601404777981 */ /* 0x000f62000c1e1100 */
[----:B------:R-:W-:Y:S01]  /*21a0*/  LOP3.LUT P2, RZ, R134, 0x7f, RZ, 0xc0, !PT ;  /* 0x0000007f86ff7812 */ /* 0x000fe2000784c0ff */
[----:B------:R-:W-:Y:S01]  /*21b0*/  UMOV UR4, 0x1 ;  /* 0x0000000100047882 */ /* 0x000fe20000000000 */
[----:B------:R-:W-:-:S11]  /*21c0*/  SHF.R.U32.HI R10, RZ, 0x5, R134 ;  /* 0x00000005ff0a7819 */ /* 0x000fd60000011686 */
[----:B------:R-:W-:-:S05]  /*21d0*/  VOTEU.ALL UP0, P2 ;  /* 0x0000000000ff7886 */ /* 0x000fca0001000000 */
[----:B------:R-:W-:-:S04]  /*21e0*/  @!UP0 UIADD3 UR4, UPT, UPT, -UR4, 0x100000, URZ ;  /* 0x0010000004048890 */ /* 0x000fc8000fffe1ff */
[----:B------:R-:W-:Y:S02]  /*21f0*/  @!UP0 USHF.L.U32 UR5, UR4, 0xb, URZ ;  /* 0x0000000b04058899 */ /* 0x000fe400080006ff */
[----:B------:R-:W-:Y:S01]  /*2200*/  @!UP0 USHF.L.U32 UR4, UR4, 0x1, URZ ;  /* 0x0000000104048899 */ /* 0x000fe200080006ff */
[----:B------:R-:W-:Y:S01]  /*2210*/  VOTEU.ALL UP1, P2 ;  /* 0x0000000000ff7886 */ /* 0x000fe20001020000 */
[----:B------:R-:W-:Y:S02]  /*2220*/  R2UR UR10, R10 ;  /* 0x000000000a0a72ca */ /* 0x000fe400000e0000 */
[----:B------:R-:W-:-:S11]  /*2230*/  R2UR UR13, R113 ;  /* 0x00000000710d72ca */ /* 0x000fd600000e0000 */
[----:B------:R-:W-:Y:S01]  /*2240*/  UISETP.NE.U32.AND UP0, UPT, UR10, URZ, UPT ;  /* 0x000000ff0a00728c */ /* 0x000fe2000bf05070 */
[----:B------:R0:W-:Y:S04]  /*2250*/  STS.U8 [R8+UR12+0x4800], R3 ;  /* 0x0048000308007988 */ /* 0x0001e8000800000c */
[----:B------:R1:W-:Y:S04]  /*2260*/  STS.U8 [R8+UR12+0x4840], R11 ;  /* 0x0048400b08007988 */ /* 0x0003e8000800000c */
[----:B--2---:R1:W-:Y:S04]  /*2270*/  STS.U8 [R8+UR12+0x4a40], R13 ;  /* 0x004a400d08007988 */ /* 0x0043e8000800000c */
[----:B---3--:R1:W-:Y:S04]  /*2280*/  STS.U8 [R8+UR12+0x4a00], R9 ;  /* 0x004a000908007988 */ /* 0x0083e8000800000c */
        /* <DEDUP_REMOVED lines=32> */
[----:B----4-:R1:W-:Y:S04]  /*2490*/  STS.U8 [R8+UR12+0x6c00], R79 ;  /* 0x006c004f08007988 */ /* 0x0103e8000800000c */
[----:B-----5:R1:W-:Y:S04]  /*24a0*/  STS.U8 [R8+UR12+0x6c40], R81 ;  /* 0x006c405108007988 */ /* 0x0203e8000800000c */
        /* <DEDUP_REMOVED lines=17> */
[----:B------:R1:W-:Y:S01]  /*25c0*/  STS.U8 [R8+UR12+0x7e00], R119 ;  /* 0x007e007708007988 */ /* 0x0003e2000800000c */
[----:B------:R2:W-:Y:S06]  /*25d0*/  MEMBAR.ALL.CTA ;  /* 0x0000000000007992 */ /* 0x0005ec0000008000 */
[----:B--2---:R-:W-:Y:S04]  /*25e0*/  FENCE.VIEW.ASYNC.S ;  /* 0x00000000000073c6 */ /* 0x004fe80000000000 */
[----:B------:R-:W2:Y:S02]  /*25f0*/  FENCE.VIEW.ASYNC.S ;  /* 0x00000000000073c6 */ /* 0x000ea40000000000 */
[----:B--2---:R1:W2:Y:S01]  /*2600*/  @!UP1 SYNCS.EXCH.64 URZ, [UR12+0x8000], UR4 ;  /* 0x008000040cff95b2 */ /* 0x0042a20008000100 */
[----:B0-----:R-:W-:Y:S01]  /*2610*/  LOP3.LUT R3, R134, 0x7f, RZ, 0xc0, !PT ;  /* 0x0000007f86037812 */ /* 0x001fe200078ec0ff */
[----:B--2---:R-:W-:Y:S06]  /*2620*/  BAR.SYNC.DEFER_BLOCKING 0x0 ;  /* 0x0000000000007b1d */ /* 0x004fec0000010000 */
[----:B-1----:R-:W-:Y:S05]  /*2630*/  BRA.U UP0, `(.L_x_6) ;  /* 0x0000000100747547 */ /* 0x002fea000b800000 */
[----:B------:R-:W-:Y:S02]  /*2640*/  UIADD3 UR4, UPT, UPT, UR12, 0x4000, URZ ;  /* 0x000040000c047890 */ /* 0x000fe4000fffe0ff */
[----:B------:R-:W-:Y:S02]  /*2650*/  USHF.R.U32.HI UR6, URZ, 0x4, UR12 ;  /* 0x00000004ff067899 */ /* 0x000fe4000801160c */
[----:B------:R-:W-:Y:S02]  /*2660*/  USHF.R.U32.HI UR4, URZ, 0x4, UR4 ;  /* 0x00000004ff047899 */ /* 0x000fe40008011604 */
[----:B------:R-:W-:Y:S02]  /*2670*/  USGXT.U32 UR6, UR6, 0xe ;  /* 0x0000000e0606789a */ /* 0x000fe40008000000 */
[----:B------:R-:W-:Y:S02]  /*2680*/  USGXT.U32 UR8, UR4, 0xe ;  /* 0x0000000e0408789a */ /* 0x000fe40008000000 */
[----:B------:R-:W-:-:S02]  /*2690*/  UIADD3 UR22, UP0, UPT, UR6, 0x2, URZ ;  /* 0x0000000206167890 */ /* 0x000fc4000ff1e0ff */
[----:B------:R-:W-:Y:S01]  /*26a0*/  UIADD3 UR24, UP1, UPT, UR8, 0x100, URZ ;  /* 0x0000010008187890 */ /* 0x000fe2000ff3e0ff */
[----:B------:R-:W-:Y:S01]  /*26b0*/  UMOV UR4, URZ ;  /* 0x000000ff00047c82 */ /* 0x000fe20008000000 */
[----:B------:R-:W-:Y:S01]  /*26c0*/  UMOV UR26, 0x0 ;  /* 0x00000000001a7882 */ /* 0x000fe20000000000 */
[----:B------:R-:W-:Y:S02]  /*26d0*/  UIADD3.X UR23, UPT, UPT, UR4, 0x40004040, URZ, UP0, !UPT ;  /* 0x4000404004177890 */ /* 0x000fe400087fe4ff */
[----:B------:R-:W-:Y:S02]  /*26e0*/  UIADD3.X UR25, UPT, UPT, UR4, 0x40004040, URZ, UP1, !UPT ;  /* 0x4000404004197890 */ /* 0x000fe40008ffe4ff */
[----:B------:R-:W-:Y:S02]  /*26f0*/  UIADD3.64 UR4, UPT, UPT, UR22, 0x2, URZ ;  /* 0x0000000216047897 */ /* 0x000fe4000fffe0ff */
[----:B------:R-:W-:Y:S02]  /*2700*/  UIADD3.64 UR14, UPT, UPT, UR24, 0x100, URZ ;  /* 0x00000100180e7897 */ /* 0x000fe4000fffe0ff */
[----:B------:R-:W-:-:S02]  /*2710*/  UIADD3.64 UR16, UPT, UPT, UR22, 0x4, URZ ;  /* 0x0000000416107897 */ /* 0x000fc4000fffe0ff */
[----:B------:R-:W-:Y:S01]  /*2720*/  UIADD3.64 UR18, UPT, UPT, UR24, 0x200, URZ ;  /* 0x0000020018127897 */ /* 0x000fe2000fffe0ff */
[----:B------:R-:W-:Y:S01]  /*2730*/  UMOV UR27, 0x8210010 ;  /* 0x08210010001b7882 */ /* 0x000fe20000000000 */
[----:B------:R-:W-:Y:S01]  /*2740*/  UMOV UR7, 0x40004040 ;  /* 0x4000404000077882 */ /* 0x000fe20000000000 */
[----:B------:R-:W-:Y:S01]  /*2750*/  UMOV UR9, 0x40004040 ;  /* 0x4000404000097882 */ /* 0x000fe20000000000 */
[----:B------:R-:W-:Y:S01]  /*2760*/  UMOV UR28, 0x0 ;  /* 0x00000000001c7882 */ /* 0x000fe20000000000 */
[----:B------:R-:W-:Y:S01]  /*2770*/  UMOV UR29, 0x8210010 ;  /* 0x08210010001d7882 */ /* 0x000fe20000000000 */
[----:B------:R-:W-:Y:S01]  /*2780*/  UMOV UR30, 0x0 ;  /* 0x00000000001e7882 */ /* 0x000fe20000000000 */
[----:B------:R-:W-:Y:S01]  /*2790*/  UMOV UR31, 0x8210010 ;  /* 0x08210010001f7882 */ /* 0x000fe20000000000 */
[----:B------:R0:W-:Y:S01]  /*27a0*/  UTCQMMA gdesc[UR6], gdesc[UR8], tmem[UR13], tmem[UR26], idesc[UR27], !UPT ;  /* 0x00ff1a08060075ea */ /* 0x0001e2000f80030d */
[----:B------:R-:W-:Y:S01]  /*27b0*/  UMOV UR32, 0x0 ;  /* 0x0000000000207882 */ /* 0x000fe20000000000 */
[----:B------:R-:W-:Y:S01]  /*27c0*/  UMOV UR33, 0x8210010 ;  /* 0x0821001000217882 */ /* 0x000fe20000000000 */
[----:B------:R0:W-:Y:S01]  /*27d0*/  UTCQMMA gdesc[UR22], gdesc[UR24], tmem[UR13], tmem[UR28], idesc[UR29], UPT ;  /* 0x00ff1c18160075ea */ /* 0x0001e2000b80030d */
[----:B------:R0:W-:Y:S01]  /*27e0*/  UTCQMMA gdesc[UR4], gdesc[UR14], tmem[UR13], tmem[UR30], idesc[UR31], UPT ;  /* 0x00ff1e0e040075ea */ /* 0x0001e2000b80030d */
[----:B------:R0:W-:Y:S01]  /*27f0*/  UTCQMMA gdesc[UR16], gdesc[UR18], tmem[UR13], tmem[UR32], idesc[UR33], UPT ;  /* 0x00ff2012100075ea */ /* 0x0001e2000b80030d */
[----:B------:R-:W-:Y:S01]  /*2800*/  NOP ;  /* 0x0000000000007918 */ /* 0x000fe20000000000 */
.L_x_6:
[----:B------:R-:W-:Y:S01]  /*2810*/  ELECT P0, URZ, PT ;  /* 0x0000000000ff782f */ /* 0x000fe20003800000 */
[----:B0-----:R-:W-:-:S03]  /*2820*/  UIADD3 UR4, UPT, UPT, UR12, 0x8000, URZ ;  /* 0x000080000c047890 */ /* 0x001fc6000fffe0ff */
[----:B------:R-:W-:Y:S01]  /*2830*/  ISETP.LT.U32.AND P0, PT, R3, 0x20, P0 ;  /* 0x000000200300780c */ /* 0x000fe20000701070 */
[----:B------:R-:W-:-:S12]  /*2840*/  UMOV UR5, URZ ;  /* 0x000000ff00057c82 */ /* 0x000fd80008000000 */
[----:B------:R-:W-:Y:S01]  /*2850*/  VOTEU.ANY UP0, P0 ;  /* 0x0000000000ff7886 */ /* 0x000fe20000000100 */
[----:B------:R-:W-:-:S04]  /*2860*/  VOTEU.ANY UP1, P0 ;  /* 0x0000000000ff7886 */ /* 0x000fc80000020100 */
[----:B------:R-:W-:Y:S01]  /*2870*/  @UP0 UMOV UR5, UR4 ;  /* 0x0000000400050c82 */ /* 0x000fe20008000000 */
[----:B------:R-:W-:Y:S01]  /*2880*/  USHF.L.U32 UR4, UR10, 0x15, URZ ;  /* 0x000000150a047899 */ /* 0x000fe200080006ff */
[----:B------:R0:W-:Y:S01]  /*2890*/  @UP1 UTCBAR [UR5], URZ ;  /* 0x000000ff050013e9 */ /* 0x0001e200080000ff */
[----:B------:R-:W-:Y:S02]  /*28a0*/  BAR.SYNC.DEFER_BLOCKING 0x0 ;  /* 0x0000000000007b1d */ /* 0x000fe40000010000 */
[----:B------:R-:W-:-:S04]  /*28b0*/  ULOP3.LUT UR4, UR4, 0x600000, URZ, 0xc0, !UPT ;  /* 0x0060000004047892 */ /* 0x000fc8000f8ec0ff */
[----:B------:R-:W-:Y:S01]  /*28c0*/  UIADD3 UR4, UPT, UPT, UR13, UR4, URZ ;  /* 0x000000040d047290 */ /* 0x000fe2000fffe0ff */
[----:B------:R-:W1:Y:S02]  /*28d0*/  SYNCS.PHASECHK.TRANS64.TRYWAIT P0, [UR12+0x8000], RZ ;  /* 0x008000ffff0075a7 */ /* 0x000e64000800110c */
[----:B01----:R-:W-:Y:S09]  /*28e0*/  @!P0 BRA `(.L_x_7) ;  /* 0x0000001000588947 */ /* 0x003ff20003800000 */
.L_x_11:
[----:B------:R-:W-:Y:S01]  /*28f0*/  BAR.SYNC.DEFER_BLOCKING 0x0 ;  /* 0x0000000000007b1d */ /* 0x000fe20000010000 */
[C---:B------:R-:W-:Y:S01]  /*2900*/  LOP3.LUT R3, R134.reuse, 0x7, RZ, 0xc0, !PT ;  /* 0x0000000786037812 */ /* 0x040fe200078ec0ff */
[C---:B------:R-:W-:Y:S01]  /*2910*/  IMAD.SHL.U32 R132, R134.reuse, 0x10, RZ ;  /* 0x0000001086847824 */ /* 0x040fe200078e00ff */
[----:B------:R-:W-:Y:S01]  /*2920*/  SHF.R.S32.HI R133, RZ, 0x3, R134 ;  /* 0x00000003ff857819 */ /* 0x000fe20000011486 */
[----:B------:R-:W-:Y:S01]  /*2930*/  IMAD.SHL.U32 R135, R135, 0x4, RZ ;  /* 0x0000000487877824 */ /* 0x000fe200078e00ff */
[----:B------:R-:W-:Y:S01]  /*2940*/  LOP3.LUT R140, R134, 0x1f, RZ, 0xc0, !PT ;  /* 0x0000001f868c7812 */ /* 0x000fe200078ec0ff */
[----:B------:R-:W-:Y:S01]  /*2950*/  IMAD R136, R0, 0x4, R3 ;  /* 0x0000000400887824 */ /* 0x000fe200078e0203 */
[----:B------:R-:W-:Y:S01]  /*2960*/  LOP3.LUT R0, R132, 0x7f0, RZ, 0xc0, !PT ;  /* 0x000007f084007812 */ /* 0x000fe200078ec0ff */
[----:B------:R-:W0:Y:S01]  /*2970*/  LDTM.x128 R4, tmem[UR4] ;  /* 0x00000004000479ee */ /* 0x000e2200083c0000 */
[----:B------:R-:W-:Y:S01]  /*2980*/  SGXT R133, R133, 0x1 ;  /* 0x000000018585781a */ /* 0x000fe20000000200 */
[----:B------:R-:W-:Y:S01]  /*2990*/  IMAD.SHL.U32 R132, R136, 0x10, RZ ;  /* 0x0000001088847824 */ /* 0x000fe200078e00ff */
[----:B------:R-:W1:Y:S01]  /*29a0*/  LDCU.64 UR4, c[0x0][0x390] ;  /* 0x00007200ff0477ac */ /* 0x000e620008000a00 */
[----:B------:R-:W-:Y:S01]  /*29b0*/  IMAD R0, R3, 0x800, R0 ;  /* 0x0000080003007824 */ /* 0x000fe200078e0200 */
[----:B------:R-:W-:Y:S01]  /*29c0*/  LOP3.LUT R133, R2, 0x2040, R133, 0xf8, !PT ;  /* 0x0000204002857812 */ /* 0x000fe200078ef885 */
[C---:B------:R-:W-:Y:S01]  /*29d0*/  IMAD.SHL.U32 R2, R134.reuse, 0x8, RZ ;  /* 0x0000000886027824 */ /* 0x040fe200078e00ff */
[----:B------:R-:W2:Y:S01]  /*29e0*/  LDCU.64 UR6, c[0x0][0x390] ;  /* 0x00007200ff0677ac */ /* 0x000ea20008000a00 */
[----:B------:R-:W-:Y:S01]  /*29f0*/  IMAD.SHL.U32 R134, R134, 0x4, RZ ;  /* 0x0000000486867824 */ /* 0x000fe200078e00ff */
[----:B------:R-:W-:-:S02]  /*2a00*/  LOP3.LUT R133, R133, R132, RZ, 0x3c, !PT ;  /* 0x0000008485857212 */ /* 0x000fc400078e3cff */
[----:B------:R-:W-:Y:S02]  /*2a10*/  LOP3.LUT R3, R0, 0x10, RZ, 0x3c, !PT ;  /* 0x0000001000037812 */ /* 0x000fe400078e3cff */
[----:B------:R-:W-:Y:S02]  /*2a20*/  LOP3.LUT R2, R2, 0x80, RZ, 0xc0, !PT ;  /* 0x0000008002027812 */ /* 0x000fe400078ec0ff */
[C---:B------:R-:W-:Y:S01]  /*2a30*/  LOP3.LUT R132, R0.reuse, 0x20, RZ, 0x3c, !PT ;  /* 0x0000002000847812 */ /* 0x040fe200078e3cff */
[----:B------:R-:W0:Y:S01]  /*2a40*/  @!P2 SYNCS.CCTL.IV [UR12+0x8000] ;  /* 0x00800000ff00a9b1 */ /* 0x000e22000800000c */
[----:B------:R-:W-:Y:S01]  /*2a50*/  NOP ;  /* 0x0000000000007918 */ /* 0x000fe20000000000 */
[----:B------:R-:W-:Y:S02]  /*2a60*/  IADD3 R2, PT, PT, R133, UR12, R2 ;  /* 0x0000000c85027c10 */ /* 0x000fe4000fffe002 */
[----:B------:R-:W-:Y:S02]  /*2a70*/  LOP3.LUT R133, R0, 0x70, RZ, 0x3c, !PT ;  /* 0x0000007000857812 */ /* 0x000fe400078e3cff */
[----:B------:R-:W-:Y:S01]  /*2a80*/  LOP3.LUT R134, R134, 0x180, RZ, 0xc0, !PT ;  /* 0x0000018086867812 */ /* 0x000fe200078ec0ff */
[----:B0-----:R0:W-:Y:S04]  /*2a90*/  STS.128 [R0+UR12], R4 ;  /* 0x0000000400007988 */ /* 0x0011e80008000c0c */
[----:B------:R-:W-:Y:S01]  /*2aa0*/  IMAD.SHL.U32 R134, R134, 0x4, RZ ;  /* 0x0000000486867824 */ /* 0x000fe200078e00ff */
[----:B------:R-:W-:Y:S04]  /*2ab0*/  STS.128 [R3+UR12], R8 ;  /* 0x0000000803007988 */ /* 0x000fe80008000c0c */
[----:B------:R-:W-:Y:S01]  /*2ac0*/  STS.128 [R132+UR12], R12 ;  /* 0x0000000c84007988 */ /* 0x000fe20008000c0c */
[----:B0-----:R-:W-:-:S02]  /*2ad0*/  LOP3.LUT R4, R0, 0x30, RZ, 0x3c, !PT ;  /* 0x0000003000047812 */ /* 0x001fc400078e3cff */
[C---:B------:R-:W-:Y:S02]  /*2ae0*/  LOP3.LUT R5, R0.reuse, 0x40, RZ, 0x3c, !PT ;  /* 0x0000004000057812 */ /* 0x040fe400078e3cff */
[C---:B------:R-:W-:Y:S01]  /*2af0*/  LOP3.LUT R6, R0.reuse, 0x50, RZ, 0x3c, !PT ;  /* 0x0000005000067812 */ /* 0x040fe200078e3cff */
[----:B------:R-:W-:Y:S01]  /*2b00*/  STS.128 [R4+UR12], R16 ;  /* 0x0000001004007988 */ /* 0x000fe20008000c0c */
[----:B------:R-:W-:-:S03]  /*2b10*/  LOP3.LUT R7, R0, 0x60, RZ, 0x3c, !PT ;  /* 0x0000006000077812 */ /* 0x000fc600078e3cff */
[----:B------:R-:W-:Y:S04]  /*2b20*/  STS.128 [R5+UR12], R20 ;  /* 0x0000001405007988 */ /* 0x000fe80008000c0c */
[----:B------:R-:W-:Y:S04]  /*2b30*/  STS.128 [R6+UR12], R24 ;  /* 0x0000001806007988 */ /* 0x000fe80008000c0c */
[----:B------:R-:W-:Y:S04]  /*2b40*/  STS.128 [R7+UR12], R28 ;  /* 0x0000001c07007988 */ /* 0x000fe80008000c0c */
[----:B------:R-:W-:Y:S01]  /*2b50*/  STS.128 [R133+UR12], R32 ;  /* 0x0000002085007988 */ /* 0x000fe20008000c0c */
[----:B------:R-:W-:Y:S06]  /*2b60*/  BAR.SYNC.DEFER_BLOCKING 0x0 ;  /* 0x0000000000007b1d */ /* 0x000fec0000010000 */
[----:B------:R-:W-:Y:S04]  /*2b70*/  LDSM.16.M88.4 R136, [R2] ;  /* 0x000000000288783b */ /* 0x000fe80000000200 */
[----:B------:R-:W0:Y:S04]  /*2b80*/  LDSM.16.M88.4 R32, [R2+0x100] ;  /* 0x000100000220783b */ /* 0x000e280000000200 */
[----:B------:R-:W3:Y:S04]  /*2b90*/  LDSM.16.M88.4 R28, [R2+0x200] ;  /* 0x00020000021c783b */ /* 0x000ee80000000200 */
[----:B------:R-:W4:Y:S04]  /*2ba0*/  LDSM.16.M88.4 R24, [R2+0x300] ;  /* 0x000300000218783b */ /* 0x000f280000000200 */
[----:B------:R-:W5:Y:S04]  /*2bb0*/  LDSM.16.M88.4 R20, [R2+0x400] ;  /* 0x000400000214783b */ /* 0x000f680000000200 */
[----:B------:R-:W-:Y:S04]  /*2bc0*/  LDSM.16.M88.4 R16, [R2+0x500] ;  /* 0x000500000210783b */ /* 0x000fe80000000200 */
[----:B------:R-:W-:Y:S04]  /*2bd0*/  LDSM.16.M88.4 R12, [R2+0x600] ;  /* 0x00060000020c783b */ /* 0x000fe80000000200 */
[----:B------:R-:W-:Y:S01]  /*2be0*/  LDSM.16.M88.4 R8, [R2+0x700] ;  /* 0x000700000208783b */ /* 0x000fe20000000200 */
[----:B------:R-:W-:Y:S06]  /*2bf0*/  BAR.SYNC.DEFER_BLOCKING 0x0 ;  /* 0x0000000000007b1d */ /* 0x000fec0000010000 */
[----:B------:R-:W-:Y:S04]  /*2c00*/  STS.128 [R0+UR12], R36 ;  /* 0x0000002400007988 */ /* 0x000fe80008000c0c */
[----:B------:R-:W-:Y:S04]  /*2c10*/  STS.128 [R3+UR12], R40 ;  /* 0x0000002803007988 */ /* 0x000fe80008000c0c */
[----:B------:R-:W-:Y:S04]  /*2c20*/  STS.128 [R132+UR12], R44 ;  /* 0x0000002c84007988 */ /* 0x000fe80008000c0c */
[----:B------:R-:W-:Y:S04]  /*2c30*/  STS.128 [R4+UR12], R48 ;  /* 0x0000003004007988 */ /* 0x000fe80008000c0c */
[----:B------:R-:W-:Y:S04]  /*2c40*/  STS.128 [R5+UR12], R52 ;  /* 0x0000003405007988 */ /* 0x000fe80008000c0c */
[----:B------:R-:W-:Y:S04]  /*2c50*/  STS.128 [R6+UR12], R56 ;  /* 0x0000003806007988 */ /* 0x000fe80008000c0c */
[----:B------:R-:W-:Y:S04]  /*2c60*/  STS.128 [R7+UR12], R60 ;  /* 0x0000003c07007988 */ /* 0x000fe80008000c0c */
[----:B------:R-:W-:Y:S01]  /*2c70*/  STS.128 [R133+UR12], R64 ;  /* 0x0000004085007988 */ /* 0x000fe20008000c0c */
[----:B------:R-:W-:Y:S06]  /*2c80*/  BAR.SYNC.DEFER_BLOCKING 0x0 ;  /* 0x0000000000007b1d */ /* 0x000fec0000010000 */
[----:B------:R-:W-:Y:S04]  /*2c90*/  LDSM.16.M88.4 R64, [R2] ;  /* 0x000000000240783b */ /* 0x000fe80000000200 */
[----:B------:R-:W-:Y:S04]  /*2ca0*/  LDSM.16.M88.4 R60, [R2+0x100] ;  /* 0x00010000023c783b */ /* 0x000fe80000000200 */
[----:B------:R-:W-:Y:S04]  /*2cb0*/  LDSM.16.M88.4 R56, [R2+0x200] ;  /* 0x000200000238783b */ /* 0x000fe80000000200 */
[----:B------:R-:W-:Y:S04]  /*2cc0*/  LDSM.16.M88.4 R52, [R2+0x300] ;  /* 0x000300000234783b */ /* 0x000fe80000000200 */
[----:B------:R-:W0:Y:S04]  /*2cd0*/  LDSM.16.M88.4 R48, [R2+0x400] ;  /* 0x000400000230783b */ /* 0x000e280000000200 */
[----:B------:R-:W0:Y:S04]  /*2ce0*/  LDSM.16.M88.4 R44, [R2+0x500] ;  /* 0x00050000022c783b */ /* 0x000e280000000200 */
[----:B------:R-:W-:Y:S04]  /*2cf0*/  LDSM.16.M88.4 R40, [R2+0x600] ;  /* 0x000600000228783b */ /* 0x000fe80000000200 */
[----:B------:R-:W-:Y:S01]  /*2d00*/  LDSM.16.M88.4 R36, [R2+0x700] ;  /* 0x000700000224783b */ /* 0x000fe20000000200 */
[----:B------:R-:W-:Y:S06]  /*2d10*/  BAR.SYNC.DEFER_BLOCKING 0x0 ;  /* 0x0000000000007b1d */ /* 0x000fec0000010000 */
[----:B------:R-:W-:Y:S04]  /*2d20*/  STS.128 [R0+UR12], R68 ;  /* 0x0000004400007988 */ /* 0x000fe80008000c0c */
[----:B------:R-:W-:Y:S04]  /*2d30*/  STS.128 [R3+UR12], R72 ;  /* 0x0000004803007988 */ /* 0x000fe80008000c0c */
[----:B------:R0:W-:Y:S04]  /*2d40*/  STS.128 [R132+UR12], R76 ;  /* 0x0000004c84007988 */ /* 0x0001e80008000c0c */
[----:B------:R-:W-:Y:S04]  /*2d50*/  STS.128 [R4+UR12], R80 ;  /* 0x0000005004007988 */ /* 0x000fe80008000c0c */
[----:B------:R-:W-:Y:S04]  /*2d60*/  STS.128 [R5+UR12], R84 ;  /* 0x0000005405007988 */ /* 0x000fe80008000c0c */
[----:B------:R-:W-:Y:S04]  /*2d70*/  STS.128 [R6+UR12], R88 ;  /* 0x0000005806007988 */ /* 0x000fe80008000c0c */
[----:B------:R-:W-:Y:S01]  /*2d80*/  STS.128 [R7+UR12], R92 ;  /* 0x0000005c07007988 */ /* 0x000fe20008000c0c */
[----:B0-----:R-:W-:-:S03]  /*2d90*/  IMAD.SHL.U32 R76, R140, 0x4, RZ ;  /* 0x000000048c4c7824 */ /* 0x001fc600078e00ff */
[----:B------:R-:W-:Y:S01]  /*2da0*/  STS.128 [R133+UR12], R96 ;  /* 0x0000006085007988 */ /* 0x000fe20008000c0c */
[----:B------:R-:W-:Y:S01]  /*2db0*/  BAR.SYNC.DEFER_BLOCKING 0x0 ;  /* 0x0000000000007b1d */ /* 0x000fe20000010000 */
[----:B-1----:R-:W-:-:S04]  /*2dc0*/  IADD3 R140, P0, P2, R76, UR4, R135 ;  /* 0x000000044c8c7c10 */ /* 0x002fc8000fa1e087 */
[----:B------:R-:W-:Y:S02]  /*2dd0*/  IADD3.X R141, PT, PT, RZ, UR5, RZ, P0, P2 ;  /* 0x00000005ff8d7c10 */ /* 0x000fe400087e44ff */
[----:B--2---:R-:W-:-:S04]  /*2de0*/  IADD3 R134, P0, P2, R76, UR6, R134 ;  /* 0x000000064c867c10 */ /* 0x004fc8000fa1e086 */
[----:B------:R-:W-:Y:S01]  /*2df0*/  IADD3.X R135, PT, PT, RZ, UR7, RZ, P0, P2 ;  /* 0x00000007ff877c10 */ /* 0x000fe200087e44ff */
[----:B------:R-:W0:Y:S04]  /*2e00*/  LDSM.16.M88.4 R68, [R2] ;  /* 0x000000000244783b */ /* 0x000e280000000200 */
[----:B------:R-:W1:Y:S04]  /*2e10*/  LDSM.16.M88.4 R72, [R2+0x100] ;  /* 0x000100000248783b */ /* 0x000e680000000200 */
[----:B------:R-:W2:Y:S04]  /*2e20*/  LDSM.16.M88.4 R76, [R2+0x200] ;  /* 0x00020000024c783b */ /* 0x000ea80000000200 */
[----:B------:R-:W0:Y:S04]  /*2e30*/  LDSM.16.M88.4 R80, [R2+0x300] ;  /* 0x000300000250783b */ /* 0x000e280000000200 */
[----:B------:R-:W0:Y:S04]  /*2e40*/  LDSM.16.M88.4 R84, [R2+0x400] ;  /* 0x000400000254783b */ /* 0x000e280000000200 */
[----:B------:R-:W0:Y:S04]  /*2e50*/  LDSM.16.M88.4 R88, [R2+0x500] ;  /* 0x000500000258783b */ /* 0x000e280000000200 */
[----:B------:R-:W0:Y:S04]  /*2e60*/  LDSM.16.M88.4 R92, [R2+0x600] ;  /* 0x00060000025c783b */ /* 0x000e280000000200 */
[----:B------:R-:W0:Y:S01]  /*2e70*/  LDSM.16.M88.4 R96, [R2+0x700] ;  /* 0x000700000260783b */ /* 0x000e220000000200 */
        /* <DEDUP_REMOVED lines=10> */
[----:B------:R-:W-:Y:S04]  /*2f20*/  STG.E desc[UR20][R140.64+0x2000], R32 ;  /* 0x002000208c007986 */ /* 0x000fe8000c101914 */
[----:B------:R-:W-:Y:S04]  /*2f30*/  STG.E desc[UR20][R140.64+0x2800], R33 ;  /* 0x002800218c007986 */ /* 0x000fe8000c101914 */
[----:B------:R-:W-:Y:S04]  /*2f40*/  STG.E desc[UR20][R140.64+0x3000], R34 ;  /* 0x003000228c007986 */ /* 0x000fe8000c101914 */
[----:B------:R-:W-:Y:S04]  /*2f50*/  STG.E desc[UR20][R140.64+0x3800], R35 ;  /* 0x003800238c007986 */ /* 0x000fe8000c101914 */
[----:B---3--:R-:W-:Y:S04]  /*2f60*/  STG.E desc[UR20][R140.64+0x4000], R28 ;  /* 0x0040001c8c007986 */ /* 0x008fe8000c101914 */
[----:B------:R-:W-:Y:S04]  /*2f70*/  STG.E desc[UR20][R140.64+0x4800], R29 ;  /* 0x0048001d8c007986 */ /* 0x000fe8000c101914 */
[----:B------:R-:W-:Y:S04]  /*2f80*/  STG.E desc[UR20][R140.64+0x5000], R30 ;  /* 0x0050001e8c007986 */ /* 0x000fe8000c101914 */
[----:B------:R-:W-:Y:S04]  /*2f90*/  STG.E desc[UR20][R140.64+0x5800], R31 ;  /* 0x0058001f8c007986 */ /* 0x000fe8000c101914 */
[----:B----4-:R-:W-:Y:S04]  /*2fa0*/  STG.E desc[UR20][R140.64+0x6000], R24 ;  /* 0x006000188c007986 */ /* 0x010fe8000c101914 */
[----:B------:R-:W-:Y:S04]  /*2fb0*/  STG.E desc[UR20][R140.64+0x6800], R25 ;  /* 0x006800198c007986 */ /* 0x000fe8000c101914 */
[----:B------:R-:W-:Y:S04]  /*2fc0*/  STG.E desc[UR20][R140.64+0x7000], R26 ;  /* 0x0070001a8c007986 */ /* 0x000fe8000c101914 */
[----:B------:R-:W-:Y:S04]  /*2fd0*/  STG.E desc[UR20][R140.64+0x7800], R27 ;  /* 0x0078001b8c007986 */ /* 0x000fe8000c101914 */
[----:B-----5:R-:W-:Y:S04]  /*2fe0*/  STG.E desc[UR20][R140.64+0x8000], R20 ;  /* 0x008000148c007986 */ /* 0x020fe8000c101914 */
[----:B------:R-:W-:Y:S04]  /*2ff0*/  STG.E desc[UR20][R140.64+0x8080], R48 ;  /* 0x008080308c007986 */ /* 0x000fe8000c101914 */
        /* <DEDUP_REMOVED lines=14> */
[----:B------:R-:W3:Y:S04]  /*30e0*/  LDSM.16.M88.4 R4, [R2] ;  /* 0x000000000204783b */ /* 0x000ee80000000200 */
[----:B------:R-:W4:Y:S04]  /*30f0*/  LDSM.16.M88.4 R24, [R2+0x100] ;  /* 0x000100000218783b */ /* 0x000f280000000200 */
[----:B------:R-:W5:Y:S04]  /*3100*/  LDSM.16.M88.4 R20, [R2+0x200] ;  /* 0x000200000214783b */ /* 0x000f680000000200 */
[----:B------:R-:W1:Y:S04]  /*3110*/  LDSM.16.M88.4 R28, [R2+0x300] ;  /* 0x00030000021c783b */ /* 0x000e680000000200 */
[----:B------:R-:W1:Y:S04]  /*3120*/  LDSM.16.M88.4 R32, [R2+0x400] ;  /* 0x000400000220783b */ /* 0x000e680000000200 */
[----:B------:R-:W1:Y:S04]  /*3130*/  LDSM.16.M88.4 R48, [R2+0x500] ;  /* 0x000500000230783b */ /* 0x000e680000000200 */
[----:B------:R-:W1:Y:S04]  /*3140*/  LDSM.16.M88.4 R16, [R2+0x600] ;  /* 0x000600000210783b */ /* 0x000e680000000200 */
[----:B------:R-:W1:Y:S04]  /*3150*/  LDSM.16.M88.4 R44, [R2+0x700] ;  /* 0x00070000022c783b */ /* 0x000e680000000200 */
[----:B------:R1:W-:Y:S04]  /*3160*/  STG.E desc[UR20][R140.64], R136 ;  /* 0x000000888c007986 */ /* 0x0003e8000c101914 */
[----:B------:R1:W-:Y:S04]  /*3170*/  STG.E desc[UR20][R140.64+0x80], R64 ;  /* 0x000080408c007986 */ /* 0x0003e8000c101914 */
[----:B0-----:R0:W-:Y:S04]  /*3180*/  STG.E desc[UR20][R140.64+0x100], R68 ;  /* 0x000100448c007986 */ /* 0x0011e8000c101914 */
[----:B------:R0:W-:Y:S04]  /*3190*/  STG.E desc[UR20][R140.64+0x800], R137 ;  /* 0x000800898c007986 */ /* 0x0001e8000c101914 */
        /* <DEDUP_REMOVED lines=9> */
[----:B-1----:R0:W-:Y:S04]  /*3230*/  STG.E desc[UR20][R140.64+0x2100], R72 ;  /* 0x002100488c007986 */ /* 0x0021e8000c101914 */
[----:B------:R0:W-:Y:S04]  /*3240*/  STG.E desc[UR20][R140.64+0x2880], R61 ;  /* 0x0028803d8c007986 */ /* 0x0001e8000c101914 */
[----:B------:R0:W-:Y:S04]  /*3250*/  STG.E desc[UR20][R140.64+0x2900], R73 ;  /* 0x002900498c007986 */ /* 0x0001e8000c101914 */
[----:B------:R0:W-:Y:S04]  /*3260*/  STG.E desc[UR20][R140.64+0x3080], R62 ;  /* 0x0030803e8c007986 */ /* 0x0001e8000c101914 */
[----:B------:R0:W-:Y:S04]  /*3270*/  STG.E desc[UR20][R140.64+0x3100], R74 ;  /* 0x0031004a8c007986 */ /* 0x0001e8000c101914 */
[----:B------:R0:W-:Y:S04]  /*3280*/  STG.E desc[UR20][R140.64+0x3880], R63 ;  /* 0x0038803f8c007986 */ /* 0x0001e8000c101914 */
[----:B------:R0:W-:Y:S04]  /*3290*/  STG.E desc[UR20][R140.64+0x3900], R75 ;  /* 0x0039004b8c007986 */ /* 0x0001e8000c101914 */
[----:B------:R0:W-:Y:S04]  /*32a0*/  STG.E desc[UR20][R140.64+0x4080], R56 ;  /* 0x004080388c007986 */ /* 0x0001e8000c101914 */
[----:B--2---:R0:W-:Y:S04]  /*32b0*/  STG.E desc[UR20][R140.64+0x4100], R76 ;  /* 0x0041004c8c007986 */ /* 0x0041e8000c101914 */
        /* <DEDUP_REMOVED lines=44> */
[----:B---3--:R0:W-:Y:S04]  /*3580*/  STG.E desc[UR20][R140.64+0x180], R4 ;  /* 0x000180048c007986 */ /* 0x0081e8000c101914 */
[----:B------:R0:W-:Y:S04]  /*3590*/  STG.E desc[UR20][R140.64+0x980], R5 ;  /* 0x000980058c007986 */ /* 0x0001e8000c101914 */
[----:B------:R0:W-:Y:S04]  /*35a0*/  STG.E desc[UR20][R140.64+0x1180], R6 ;  /* 0x001180068c007986 */ /* 0x0001e8000c101914 */
[----:B------:R0:W-:Y:S04]  /*35b0*/  STG.E desc[UR20][R140.64+0x1980], R7 ;  /* 0x001980078c007986 */ /* 0x0001e8000c101914 */
[----:B----4-:R0:W-:Y:S04]  /*35c0*/  STG.E desc[UR20][R140.64+0x2180], R24 ;  /* 0x002180188c007986 */ /* 0x0101e8000c101914 */
[----:B------:R0:W-:Y:S04]  /*35d0*/  STG.E desc[UR20][R140.64+0x2980], R25 ;  /* 0x002980198c007986 */ /* 0x0001e8000c101914 */
[----:B------:R0:W-:Y:S04]  /*35e0*/  STG.E desc[UR20][R140.64+0x3180], R26 ;  /* 0x0031801a8c007986 */ /* 0x0001e8000c101914 */
[----:B------:R0:W-:Y:S04]  /*35f0*/  STG.E desc[UR20][R140.64+0x3980], R27 ;  /* 0x0039801b8c007986 */ /* 0x0001e8000c101914 */
[----:B-----5:R0:W-:Y:S04]  /*3600*/  STG.E desc[UR20][R140.64+0x4180], R20 ;  /* 0x004180148c007986 */ /* 0x0201e8000c101914 */
        /* <DEDUP_REMOVED lines=24> */
[----:B------:R0:W-:Y:S01]  /*3790*/  STG.E desc[UR20][R134.64+0xf980], R47 ;  /* 0x00f9802f86007986 */ /* 0x0001e2000c101914 */
[----:B------:R-:W-:Y:S06]  /*37a0*/  BAR.SYNC.DEFER_BLOCKING 0x0 ;  /* 0x0000000000007b1d */ /* 0x000fec0000010000 */
[----:B------:R-:W-:Y:S05]  /*37b0*/  @P1 BRA `(.L_x_8) ;  /* 0x00000000009c1947 */ /* 0x000fea0003800000 */
[----:B------:R-:W-:Y:S01]  /*37c0*/  NOP ;  /* 0x0000000000007918 */ /* 0x000fe20000000000 */
[----:B------:R-:W-:Y:S01]  /*37d0*/  UMOV UR4, 0x50 ;  /* 0x0000005000047882 */ /* 0x000fe20000000000 */
[----:B------:R-:W-:Y:S01]  /*37e0*/  IMAD.U32 R0, RZ, RZ, UR13 ;  /* 0x0000000dff007e24 */ /* 0x000fe2000f8e00ff */
[----:B------:R-:W-:Y:S01]  /*37f0*/  ULEA UR11, UR11, UR4, 0x18 ;  /* 0x000000040b0b7291 */ /* 0x000fe2000f8ec0ff */
[----:B------:R-:W-:Y:S02]  /*3800*/  IMAD.MOV.U32 R3, RZ, RZ, 0xf ;  /* 0x0000000fff037424 */ /* 0x000fe400078e00ff */
[----:B0-----:R-:W-:Y:S01]  /*3810*/  IMAD.MOV.U32 R7, RZ, RZ, 0x1 ;  /* 0x00000001ff077424 */ /* 0x001fe200078e00ff */
[----:B------:R-:W-:-:S04]  /*3820*/  LOP3.LUT R0, R0, 0xffff, RZ, 0xc0, !PT ;  /* 0x0000ffff00007812 */ /* 0x000fc800078ec0ff */
[----:B------:R-:W-:Y:S01]  /*3830*/  SHF.R.U32.HI R0, RZ, 0x5, R0 ;  /* 0x00000005ff007819 */ /* 0x000fe20000011600 */
[----:B------:R-:W0:Y:S04]  /*3840*/  LDS R5, [UR11] ;  /* 0x0000000bff057984 */ /* 0x000e280008000800 */
[----:B------:R-:W-:Y:S01]  /*3850*/  VIADD R2, R0, 0x10 ;  /* 0x0000001000027836 */ /* 0x000fe20000000000 */
[----:B------:R-:W-:-:S04]  /*3860*/  SHF.L.U32 R0, R3, R0, RZ ;  /* 0x0000000003007219 */ /* 0x000fc800000006ff */
[----:B------:R-:W-:-:S04]  /*3870*/  SHF.L.U32 R3, R7, R2, RZ ;  /* 0x0000000207037219 */ /* 0x000fc800000006ff */
[----:B------:R-:W-:-:S04]  /*3880*/  LOP3.LUT R0, R3, R0, RZ, 0xfc, !PT ;  /* 0x0000000003007212 */ /* 0x000fc800078efcff */
[C---:B------:R-:W-:Y:S02]  /*3890*/  LOP3.LUT R2, R0.reuse, 0xffff, RZ, 0xc0, !PT ;  /* 0x0000ffff00027812 */ /* 0x040fe400078ec0ff */
[----:B0-----:R-:W-:-:S04]  /*38a0*/  LOP3.LUT R3, R0, 0xffff, R5, 0x80, !PT ;  /* 0x0000ffff00037812 */ /* 0x001fc800078e8005 */
[----:B------:R-:W-:-:S13]  /*38b0*/  ISETP.NE.AND P0, PT, R3, R2, PT ;  /* 0x000000020300720c */ /* 0x000fda0003f05270 */
[----:B------:R-:W-:Y:S05]  /*38c0*/  @P0 BRA `(.L_x_9) ;  /* 0x0000000000500947 */ /* 0x000fea0003800000 */
[----:B------:R-:W-:Y:S02]  /*38d0*/  SHF.R.U32.HI R5, RZ, 0x10, R5 ;  /* 0x00000010ff057819 */ /* 0x000fe40000011605 */
[----:B------:R-:W-:-:S04]  /*38e0*/  SHF.R.U32.HI R2, RZ, 0x10, R0 ;  /* 0x00000010ff027819 */ /* 0x000fc80000011600 */
[----:B------:R-:W-:-:S04]  /*38f0*/  LOP3.LUT R5, R5, R2, RZ, 0xc0, !PT ;  /* 0x0000000205057212 */ /* 0x000fc800078ec0ff */
[----:B------:R-:W-:-:S13]  /*3900*/  ISETP.NE.AND P0, PT, R5, R2, PT ;  /* 0x000000020500720c */ /* 0x000fda0003f05270 */
[----:B------:R-:W-:Y:S05]  /*3910*/  @P0 BRA `(.L_x_10) ;  /* 0x0000000000300947 */ /* 0x000fea0003800000 */
[----:B------:R-:W-:Y:S01]  /*3920*/  R2UR UR4, R0 ;  /* 0x00000000000472ca */ /* 0x000fe200000e0000 */
[----:B------:R-:W-:Y:S01]  /*3930*/  VOTEU.ANY UR5, UPT, PT ;  /* 0x0000000000057886 */ /* 0x000fe200038e0100 */
[----:B------:R-:W0:Y:S01]  /*3940*/  S2R R0, SR_LANEID ;  /* 0x0000000000007919 */ /* 0x000e220000000000 */
[----:B------:R-:W-:-:S10]  /*3950*/  UFLO.U32 UR5, UR5 ;  /* 0x00000005000572bd */ /* 0x000fd400080e0000 */
[----:B------:R-:W-:-:S06]  /*3960*/  ULOP3.LUT UR4, URZ, UR4, URZ, 0x33, !UPT ;  /* 0x00000004ff047292 */ /* 0x000fcc000f8e33ff */
[----:B------:R-:W-:-:S04]  /*3970*/  IMAD.U32 R2, RZ, RZ, UR4 ;  /* 0x00000004ff027e24 */ /* 0x000fc8000f8e00ff */
[----:B------:R-:W1:Y:S02]  /*3980*/  REDUX UR6, R2 ;  /* 0x00000000020673c4 */ /* 0x000e640000000000 */
[----:B------:R2:W-:Y:S01]  /*3990*/  UTCATOMSWS.AND URZ, UR4 ;  /* 0x0000000400ff79e3 */ /* 0x0005e20008000000 */
[----:B0-----:R-:W-:Y:S01]  /*39a0*/  ISETP.EQ.U32.AND P0, PT, R0, UR5, PT ;  /* 0x0000000500007c0c */ /* 0x001fe2000bf02070 */
[----:B-1----:R-:W-:-:S12]  /*39b0*/  IMAD.U32 R0, RZ, RZ, UR6 ;  /* 0x00000006ff007e24 */ /* 0x002fd8000f8e00ff */
[----:B------:R2:W-:Y:S01]  /*39c0*/  @P0 ATOMS.AND RZ, [UR11], R0 ;  /* 0x00000000ffff098c */ /* 0x0005e2000a80000b */
[----:B------:R-:W-:Y:S05]  /*39d0*/  BRA `(.L_x_8) ;  /* 0x0000000000147947 */ /* 0x000fea0003800000 */
.L_x_10:
[----:B------:R-:W-:-:S07]  /*39e0*/  MOV R2, 0x3a00 ;  /* 0x00003a0000027802 */ /* 0x000fce0000000f00 */
[----:B------:R-:W-:Y:S05]  /*39f0*/  CALL.REL.NOINC `($__internal_0_$__cuda_sm10x_tcgen05_guardrail_trap_col_being_dealloced_not_returned_by_alloc) ;  /* 0x0000000000207944 */ /* 0x000fea0003c00000 */
[----:B------:R-:W-:Y:S05]  /*3a00*/  BRA `(.L_x_8) ;  /* 0x0000000000087947 */ /* 0x000fea0003800000 */
.L_x_9:
[----:B------:R-:W-:-:S07]  /*3a10*/  MOV R2, 0x3a30 ;  /* 0x00003a3000027802 */ /* 0x000fce0000000f00 */
[----:B------:R-:W-:Y:S05]  /*3a20*/  CALL.REL.NOINC `($__internal_2_$__cuda_sm10x_tcgen05_guardrail_trap_unallocated_columns_being_dealloced) ;  /* 0x00000000002c7944 */ /* 0x000fea0003c00000 */
.L_x_8:
[----:B------:R-:W-:Y:S01]  /*3a30*/  NOP ;  /* 0x0000000000007918 */ /* 0x000fe20000000000 */
[----:B--2---:R-:W-:Y:S05]  /*3a40*/  EXIT ;  /* 0x000000000000794d */ /* 0x004fea0003800000 */
.L_x_7:
[----:B------:R-:W0:Y:S02]  /*3a50*/  SYNCS.PHASECHK.TRANS64.TRYWAIT P0, [UR12+0x8000], RZ ;  /* 0x008000ffff0075a7 */ /* 0x000e24000800110c */
[----:B0-----:R-:W-:Y:S05]  /*3a60*/  @!P0 BRA `(.L_x_7) ;  /* 0xfffffffc00f88947 */ /* 0x001fea000383ffff */
[----:B------:R-:W-:Y:S05]  /*3a70*/  BRA `(.L_x_11) ;  /* 0xffffffec009c7947 */ /* 0x000fea000383ffff */
        .weak           $__internal_0_$__cuda_sm10x_tcgen05_guardrail_trap_col_being_dealloced_not_returned_by_alloc
        .type           $__internal_0_$__cuda_sm10x_tcgen05_guardrail_trap_col_being_dealloced_not_returned_by_alloc,@function
        .size           $__internal_0_$__cuda_sm10x_tcgen05_guardrail_trap_col_being_dealloced_not_returned_by_alloc,($__internal_1_$__cuda_sm10x_tcgen05_guardrail_trap_phase_invalid_during_alloc - $__internal_0_$__cuda_sm10x_tcgen05_guardrail_trap_col_being_dealloced_not_returned_by_alloc)
$__internal_0_$__cuda_sm10x_tcgen05_guardrail_trap_col_being_dealloced_not_returned_by_alloc:
[----:B------:R-:W-:Y:S05]  /*3a80*/  BPT.TRAP 0x1 ;  /* 0x000000040000795c */ /* 0x000fea0000300000 */
[----:B------:R-:W-:-:S04]  /*3a90*/  IMAD.MOV.U32 R3, RZ, RZ, 0x0 ;  /* 0x00000000ff037424 */ /* 0x000fc800078e00ff */
[----:B------:R-:W-:Y:S05]  /*3aa0*/  RET.REL.NODEC R2 `(gluon_mma) ;  /* 0xffffffc402547950 */ /* 0x000fea0003c3ffff */
        .weak           $__internal_1_$__cuda_sm10x_tcgen05_guardrail_trap_phase_invalid_during_alloc
        .type           $__internal_1_$__cuda_sm10x_tcgen05_guardrail_trap_phase_invalid_during_alloc,@function
        .size           $__internal_1_$__cuda_sm10x_tcgen05_guardrail_trap_phase_invalid_during_alloc,($__internal_2_$__cuda_sm10x_tcgen05_guardrail_trap_unallocated_columns_being_dealloced - $__internal_1_$__cuda_sm10x_tcgen05_guardrail_trap_phase_invalid_during_alloc)
$__internal_1_$__cuda_sm10x_tcgen05_guardrail_trap_phase_invalid_during_alloc:
[----:B------:R-:W-:Y:S05]  /*3ab0*/  BPT.TRAP 0x1 ;  /* 0x000000040000795c */ /* 0x000fea0000300000 */
[----:B------:R-:W-:-:S04]  /*3ac0*/  IMAD.MOV.U32 R3, RZ, RZ, 0x0 ;  /* 0x00000000ff037424 */ /* 0x000fc800078e00ff */
[----:B------:R-:W-:Y:S05]  /*3ad0*/  RET.REL.NODEC R2 `(gluon_mma) ;  /* 0xffffffc402487950 */ /* 0x000fea0003c3ffff */
        .weak           $__internal_2_$__cuda_sm10x_tcgen05_guardrail_trap_unallocated_columns_being_dealloced
        .type           $__internal_2_$__cuda_sm10x_tcgen05_guardrail_trap_unallocated_columns_being_dealloced,@function
        .size           $__internal_2_$__cuda_sm10x_tcgen05_guardrail_trap_unallocated_columns_being_dealloced,(.L_x_15 - $__internal_2_$__cuda_sm10x_tcgen05_guardrail_trap_unallocated_columns_being_dealloced)
$__internal_2_$__cuda_sm10x_tcgen05_guardrail_trap_unallocated_columns_being_dealloced:
[----:B------:R-:W-:Y:S05]  /*3ae0*/  BPT.TRAP 0x1 ;  /* 0x000000040000795c */ /* 0x000fea0000300000 */
[----:B------:R-:W-:-:S04]  /*3af0*/  IMAD.MOV.U32 R3, RZ, RZ, 0x0 ;  /* 0x00000000ff037424 */ /* 0x000fc800078e00ff */
[----:B------:R-:W-:Y:S05]  /*3b00*/  RET.REL.NODEC R2 `(gluon_mma) ;  /* 0xffffffc4023c7950 */ /* 0x000fea0003c3ffff */
.L_x_12:
[----:B------:R-:W-:-:S00]  /*3b10*/  BRA `(.L_x_12) ;  /* 0xfffffffc00fc7947 */ /* 0x000fc0000383ffff */
[----:B------:R-:W-:-:S00]  /*3b20*/  NOP ;  /* 0x0000000000007918 */ /* 0x000fc00000000000 */
        /* <DEDUP_REMOVED lines=13> */
.L_x_15:


//--------------------- .nv.shared.gluon_mma      --------------------------
	.section	.nv.shared.gluon_mma,"aw",@nobits
	.sectionflags	@""
	.align	16
	.zero		1024


//--------------------- .nv.shared.reserved.0     --------------------------
	.section	.nv.shared.reserved.0,"aw",@nobits
	.align	8
	.weak		__nv_reservedSMEM_offset_0_alias
	.size		__nv_reservedSMEM_offset_0_alias, 0, 64
	.other		__nv_reservedSMEM_offset_0_alias,@"STO_CUDA_RESERVED_SHARED STV_DEFAULT"
__nv_reservedSMEM_offset_0_alias:
	.zero		0
.nv.shared.reserved.0:
	.zero		64
	.weak		__nv_reservedSMEM_allocation_phase
	.type		__nv_reservedSMEM_allocation_phase,@object
	.size		__nv_reservedSMEM_allocation_phase,(.L_0 - __nv_reservedSMEM_allocation_phase)
__nv_reservedSMEM_allocation_phase:
	.zero		1
.L_0:
	.zero		7
	.weak		__nv_reservedSMEM_devtool_atexit_pc
	.type		__nv_reservedSMEM_devtool_atexit_pc,@object
	.size		__nv_reservedSMEM_devtool_atexit_pc,(__nv_reservedSMEM_allocation_mask - __nv_reservedSMEM_devtool_atexit_pc)
__nv_reservedSMEM_devtool_atexit_pc:
	.zero		8
	.weak		__nv_reservedSMEM_allocation_mask
	.type		__nv_reservedSMEM_allocation_mask,@object
	.size		__nv_reservedSMEM_allocation_mask,(.L_2 - __nv_reservedSMEM_allocation_mask)
__nv_reservedSMEM_allocation_mask:
	.zero		4
.L_2:


//--------------------- .nv.constant0.gluon_mma   --------------------------
	.section	.nv.constant0.gluon_mma,"a",@progbits
	.sectionflags	@""
	.align	4
.nv.constant0.gluon_mma:
	.zero		936


//--------------------- SYMBOLS --------------------------

	.type		.nv.reservedSmem.offset0,@object
	.size		.nv.reservedSmem.offset0,0x4
	.type		.nv.reservedSmem.cap,@object
	.size		.nv.reservedSmem.cap,0x4
